//
// Generated by NVIDIA NVVM Compiler
//
// Compiler Build ID: CL-36424714
// Cuda compilation tools, release 13.0, V13.0.88
// Based on NVVM 20.0.0
//

.version 9.0
.target sm_100
.address_size 64

	// .globl	_Z28passo_bool_Apoptosis_NetworkPy

.visible .entry _Z28passo_bool_Apoptosis_NetworkPy(
	.param .u64 .ptr .align 1 _Z28passo_bool_Apoptosis_NetworkPy_param_0
)
{
	.reg .b32 	%r<5>;
	.reg .b64 	%rd<7>;

	ld.param.u64 	%rd1, [_Z28passo_bool_Apoptosis_NetworkPy_param_0];
	cvta.to.global.u64 	%rd2, %rd1;
	mov.u32 	%r1, %tid.x;
	mov.u32 	%r2, %ctaid.x;
	mov.u32 	%r3, %ntid.x;
	mad.lo.s32 	%r4, %r2, %r3, %r1;
	cvt.u64.u32 	%rd3, %r4;
	and.b64  	%rd4, %rd3, 12;
	mul.wide.u32 	%rd5, %r4, 8;
	add.s64 	%rd6, %rd2, %rd5;
	st.global.u64 	[%rd6], %rd4;
	ret;

}


// ===== COMPILED SASS (sm_100) =====

	.target	sm_100

	.elftype	@"ET_EXEC"


//--------------------- .note.nv.tkinfo           --------------------------
	.section	.note.nv.tkinfo,"",@"SHT_NOTE"
	.sectionflags	@"SHF_NOTE_NV_TKINFO"
	.tkinfo
        /*0018*/ 	.word	0x00000002
        /*0030*/ 	.string	""
        /*0030*/ 	.string	"ptxas"
        /*0030*/ 	.string	"Cuda compilation tools, release 13.0, V13.0.88"
        /*0030*/ 	.string	"Build cuda_13.0.r13.0/compiler.36424714_0"
        /*0030*/ 	.string	"-arch sm_100 -m 64 "



//--------------------- .note.nv.cuinfo           --------------------------
	.section	.note.nv.cuinfo,"",@"SHT_NOTE"
	.sectionflags	@"SHF_NOTE_NV_CUINFO"
        /*0018*/ 	.short	0x0002
        /*001a*/ 	.short	0x0064
        /*001c*/ 	.short	0x0082
	.zero		2


//--------------------- .nv.info                  --------------------------
	.section	.nv.info,"",@"SHT_CUDA_INFO"
	.align	4


	//----- nvinfo : EIATTR_REGCOUNT
	.align		4
        /*0000*/ 	.byte	0x04, 0x2f
        /*0002*/ 	.short	(.L_1 - .L_0)
	.align		4
.L_0:
        /*0004*/ 	.word	index@(_Z28passo_bool_Apoptosis_NetworkPy)
        /*0008*/ 	.word	0x00000008


	//----- nvinfo : EIATTR_FRAME_SIZE
	.align		4
.L_1:
        /*000c*/ 	.byte	0x04, 0x11
        /*000e*/ 	.short	(.L_3 - .L_2)
	.align		4
.L_2:
        /*0010*/ 	.word	index@(_Z28passo_bool_Apoptosis_NetworkPy)
        /*0014*/ 	.word	0x00000000


	//----- nvinfo : EIATTR_MIN_STACK_SIZE
	.align		4
.L_3:
        /*0018*/ 	.byte	0x04, 0x12
        /*001a*/ 	.short	(.L_5 - .L_4)
	.align		4
.L_4:
        /*001c*/ 	.word	index@(_Z28passo_bool_Apoptosis_NetworkPy)
        /*0020*/ 	.word	0x00000000
.L_5:


//--------------------- .nv.compat                --------------------------
	.section	.nv.compat,"",@"SHT_CUDA_COMPAT_INFO"
	.align	4
        /*0000*/ 	.byte	0x02, 0x09, 0x00, 0x00, 0x02, 0x02, 0x01, 0x00, 0x02, 0x05, 0x05, 0x00, 0x03, 0x07, 0x01, 0x01
        /*0010*/ 	.byte	0x02, 0x03, 0x00, 0x00, 0x02, 0x06, 0x01, 0x00, 0x04, 0x0b, 0x08, 0x00, 0x09, 0x00, 0x00, 0x00
        /*0020*/ 	.byte	0x00, 0x00, 0x00, 0x00


//--------------------- .nv.info._Z28passo_bool_Apoptosis_NetworkPy --------------------------
	.section	.nv.info._Z28passo_bool_Apoptosis_NetworkPy,"",@"SHT_CUDA_INFO"
	.sectionflags	@""
	.align	4


	//----- nvinfo : EIATTR_CUDA_API_VERSION
	.align		4
        /*0000*/ 	.byte	0x04, 0x37
        /*0002*/ 	.short	(.L_7 - .L_6)
.L_6:
        /*0004*/ 	.word	0x00000082


	//----- nvinfo : EIATTR_KPARAM_INFO
	.align		4
.L_7:
        /*0008*/ 	.byte	0x04, 0x17
        /*000a*/ 	.short	(.L_9 - .L_8)
.L_8:
        /*000c*/ 	.word	0x00000000
        /*0010*/ 	.short	0x0000
        /*0012*/ 	.short	0x0000
        /*0014*/ 	.byte	0x00, 0xf5, 0x21, 0x00


	//----- nvinfo : EIATTR_SPARSE_MMA_MASK
	.align		4
.L_9:
        /*0018*/ 	.byte	0x03, 0x50
        /*001a*/ 	.short	0x0000


	//----- nvinfo : EIATTR_MAXREG_COUNT
	.align		4
        /*001c*/ 	.byte	0x03, 0x1b
        /*001e*/ 	.short	0x00ff


	//----- nvinfo : EIATTR_MERCURY_ISA_VERSION
	.align		4
        /*0020*/ 	.byte	0x03, 0x5f
        /*0022*/ 	.short	0x0101


	//----- nvinfo : EIATTR_VRC_CTA_INIT_COUNT
	.align		4
        /*0024*/ 	.byte	0x02, 0x4a
	.zero		1
	.zero		1


	//----- nvinfo : EIATTR_EXIT_INSTR_OFFSETS
	.align		4
        /*0028*/ 	.byte	0x04, 0x1c
        /*002a*/ 	.short	(.L_11 - .L_10)


	//   ....[0]....
.L_10:
        /*002c*/ 	.word	0x000000b0


	//----- nvinfo : EIATTR_CBANK_PARAM_SIZE
	.align		4
.L_11:
        /*0030*/ 	.byte	0x03, 0x19
        /*0032*/ 	.short	0x0008


	//----- nvinfo : EIATTR_PARAM_CBANK
	.align		4
        /*0034*/ 	.byte	0x04, 0x0a
        /*0036*/ 	.short	(.L_13 - .L_12)
	.align		4
.L_12:
        /*0038*/ 	.word	index@(.nv.constant0._Z28passo_bool_Apoptosis_NetworkPy)
        /*003c*/ 	.short	0x0380
        /*003e*/ 	.short	0x0008


	//----- nvinfo : EIATTR_SW_WAR
	.align		4
.L_13:
        /*0040*/ 	.byte	0x04, 0x36
        /*0042*/ 	.short	(.L_15 - .L_14)
.L_14:
        /*0044*/ 	.word	0x00000008
.L_15:


//--------------------- .nv.callgraph             --------------------------
	.section	.nv.callgraph,"",@"SHT_CUDA_CALLGRAPH"
	.align	4
	.sectionentsize	8
	.align		4
        /*0000*/ 	.word	0x00000000
	.align		4
        /*0004*/ 	.word	0xffffffff
	.align		4
        /*0008*/ 	.word	0x00000000
	.align		4
        /*000c*/ 	.word	0xfffffffe
	.align		4
        /*0010*/ 	.word	0x00000000
	.align		4
        /*0014*/ 	.word	0xfffffffd
	.align		4
        /*0018*/ 	.word	0x00000000
	.align		4
        /*001c*/ 	.word	0xfffffffc


//--------------------- .text._Z28passo_bool_Apoptosis_NetworkPy --------------------------
	.section	.text._Z28passo_bool_Apoptosis_NetworkPy,"ax",@progbits
	.align	128
        .global         _Z28passo_bool_Apoptosis_NetworkPy
        .type           _Z28passo_bool_Apoptosis_NetworkPy,@function
        .size           _Z28passo_bool_Apoptosis_NetworkPy,(.L_x_1 - _Z28passo_bool_Apoptosis_NetworkPy)
        .other          _Z28passo_bool_Apoptosis_NetworkPy,@"STO_CUDA_ENTRY STV_DEFAULT"
_Z28passo_bool_Apoptosis_NetworkPy:
.text._Z28passo_bool_Apoptosis_NetworkPy:
[----:B------:R-:W-:Y:S01]  /*0000*/  LDC R1, c[0x0][0x37c] ;  /* 0x0000df00ff017b82 */ /* 0x000fe20000000800 */
[----:B------:R-:W0:Y:S07]  /*0010*/  S2R R5, SR_TID.X ;  /* 0x0000000000057919 */ /* 0x000e2e0000002100 */
[----:B------:R-:W0:Y:S01]  /*0020*/  S2UR UR6, SR_CTAID.X ;  /* 0x00000000000679c3 */ /* 0x000e220000002500 */
[----:B------:R-:W1:Y:S07]  /*0030*/  LDCU.64 UR4, c[0x0][0x358] ;  /* 0x00006b00ff0477ac */ /* 0x000e6e0008000a00 */
[----:B------:R-:W0:Y:S08]  /*0040*/  LDC R0, c[0x0][0x360] ;  /* 0x0000d800ff007b82 */ /* 0x000e300000000800 */
[----:B------:R-:W2:Y:S01]  /*0050*/  LDC.64 R2, c[0x0][0x380] ;  /* 0x0000e000ff027b82 */ /* 0x000ea20000000a00 */
[----:B0-----:R-:W-:-:S05]  /*0060*/  IMAD R5, R0, UR6, R5 ;  /* 0x0000000600057c24 */ /* 0x001fca000f8e0205 */
[C---:B------:R-:W-:Y:S01]  /*0070*/  LOP3.LUT R4, R5.reuse, 0xc, RZ, 0xc0, !PT ;  /* 0x0000000c05047812 */ /* 0x040fe200078ec0ff */
[----:B--2---:R-:W-:-:S04]  /*0080*/  IMAD.WIDE.U32 R2, R5, 0x8, R2 ;  /* 0x0000000805027825 */ /* 0x004fc800078e0002 */
[----:B------:R-:W-:-:S05]  /*0090*/  HFMA2 R5, -RZ, RZ, 0, 0 ;  /* 0x00000000ff057431 */ /* 0x000fca00000001ff */
[----:B-1----:R-:W-:Y:S01]  /*00a0*/  STG.E.64 desc[UR4][R2.64], R4 ;  /* 0x0000000402007986 */ /* 0x002fe2000c101b04 */
[----:B------:R-:W-:Y:S05]  /*00b0*/  EXIT ;  /* 0x000000000000794d */ /* 0x000fea0003800000 */
.L_x_0:
[----:B------:R-:W-:-:S00]  /*00c0*/  BRA `(.L_x_0) ;  /* 0xfffffffc00fc7947 */ /* 0x000fc0000383ffff */
[----:B------:R-:W-:-:S00]  /*00d0*/  NOP ;  /* 0x0000000000007918 */ /* 0x000fc00000000000 */
        /* <DEDUP_REMOVED lines=10> */
.L_x_1:


//--------------------- .nv.shared.reserved.0     --------------------------
	.section	.nv.shared.reserved.0,"aw",@nobits
	.weak		__nv_reservedSMEM_offset_0_alias
	.size		__nv_reservedSMEM_offset_0_alias, 0, 64
	.other		__nv_reservedSMEM_offset_0_alias,@"STO_CUDA_RESERVED_SHARED STV_DEFAULT"
__nv_reservedSMEM_offset_0_alias:
	.zero		0
	.zero		64


//--------------------- .nv.constant0._Z28passo_bool_Apoptosis_NetworkPy --------------------------
	.section	.nv.constant0._Z28passo_bool_Apoptosis_NetworkPy,"a",@progbits
	.sectionflags	@""
	.align	4
.nv.constant0._Z28passo_bool_Apoptosis_NetworkPy:
	.zero		904


//--------------------- SYMBOLS --------------------------

	.type		.nv.reservedSmem.offset0,@object
	.size		.nv.reservedSmem.offset0,0x4
